	.target	sm_100a

	.elftype	@"ET_EXEC"


//--------------------- .note.nv.tkinfo           --------------------------
	.section	.note.nv.tkinfo,"",@"SHT_NOTE"
	.sectionflags	@"SHF_NOTE_NV_TKINFO"
	.tkinfo
        /*0018*/ 	.word	0x00000002
        /*0030*/ 	.string	""
        /*0030*/ 	.string	"ptxas"
        /*0030*/ 	.string	"Cuda compilation tools, release 13.0, V13.0.88"
        /*0030*/ 	.string	"Build cuda_13.0.r13.0/compiler.36424714_0"
        /*0030*/ 	.string	"-arch sm_100a -m 64 "



//--------------------- .note.nv.cuinfo           --------------------------
	.section	.note.nv.cuinfo,"",@"SHT_NOTE"
	.sectionflags	@"SHF_NOTE_NV_CUINFO"
        /*0018*/ 	.short	0x0002
        /*001a*/ 	.short	0x0064
        /*001c*/ 	.short	0x0082
	.zero		2


//--------------------- .nv.info                  --------------------------
	.section	.nv.info,"",@"SHT_CUDA_INFO"
	.align	4


	//----- nvinfo : EIATTR_REGCOUNT
	.align		4
        /*0000*/ 	.byte	0x04, 0x2f
        /*0002*/ 	.short	(.L_16 - .L_15)
	.align		4
.L_15:
        /*0004*/ 	.word	index@(_ZN7cutlass13device_kernelINS_4gemm6kernel13GemmUniversalIN4cute5tupleIJiiiiEEENS1_10collective13CollectiveMmaINS1_42MainloopSm120TmaWarpSpecializedBlockScaledILi4ELi3ENS5_IJNS4_1CILi1EEESB_SB_EEENS1_48KernelTmaWarpSpecializedPingpongBlockScaledSm120ILi3EEEEENS5_IJNSA_ILi128EEESG_SG_EEENS5_IJNS_12float_e2m1_tENS_13float_ue4m3_tEEEENS5_IJNS5_IJlSB_lEEENS4_6LayoutINS5_IJNS5_IJNS5_IJNSA_ILi32EEENSA_ILi4EEEEEEiEEENS5_IJNS5_IJNSA_ILi16EEESO_EEEiEEENS5_IJSB_iEEEEEENS5_IJST_NS5_IJNS5_IJNSA_ILi0EEESB_EEENSA_ILi512EEEEEENS5_IJSW_iEEEEEEEEEEESK_S13_NS4_8TiledMMAINS4_8MMA_AtomIJNS4_5SM12011BLOCKSCALED19SM120_16x8x64_TN_VSISI_SI_fSJ_Li16EEEEEENSM_INS5_IJNSA_ILi2EEES1B_SB_EEENS5_IJSB_S1B_SW_EEEEENS5_IJSG_NSM_INS5_IJNSA_ILi8EEES1B_S1B_EEENS5_IJSB_SR_S1F_EEEEENSA_ILi64EEEEEEEENS5_IJNS4_13SM90_TMA_LOADES1M_EEENS5_IJNS4_14ComposedLayoutINS4_7SwizzleILi2ELi4ELi3EEENS4_18smem_ptr_flag_bitsILi4EEENSM_INS5_IJS1F_SG_EEENS5_IJSG_SB_EEEEEEENSM_INS5_IJNS5_IJSP_SB_EEENS5_IJSS_SB_S1B_EEEEEENS5_IJNS5_IJSS_SY_EEENS5_IJSX_SO_SY_EEEEEEEEEEENS5_IJNS4_9Copy_AtomIJNS4_17SM75_U32x4_LDSM_NENS_15integer_subbyteILi4ELb0EEEEEENS25_IJNS4_13UniversalCopyISJ_SJ_EESJ_EEEEEENS4_8identityES1N_S24_S2D_S2E_EENS_8epilogue10collective18CollectiveEpilogueINS2G_22Sm90TmaWarpSpecializedILi2ELi2ELi4ELb0ELb0EEEJSH_NS5_IJS1J_SN_EEENS_10bfloat16_tESL_SI_SL_NS2G_6fusion15FusionCallbacksINS2G_23Sm120TmaWarpSpecializedILi2ELi2ELi4ELb0ELb0EEENS2N_23LinCombBlockScaleFactorILi16ESI_fNS_13float_ue8m0_tENS_6layout8RowMajorES2M_fLNS_15FloatRoundStyleE2EEESH_S2L_JEEES1M_NS1O_IS1Q_NS1R_ILi16EEENSM_INS5_IJS1F_SN_EEENS5_IJSN_SB_EEEEEEENS4_17SM75_U32x2_LDSM_NENS4_14SM90_TMA_STOREENS1O_INS1P_ILi0ELi4ELi3EEES1S_S31_EENS4_39AutoVectorizingCopyWithAssumedAlignmentILi128EEENS25_IJNS4_17SM90_U32x2_STSM_NENS_6half_tEEEEvEEEvvEEEEvNT_6ParamsE)
        /*0008*/ 	.word	0x00000018


	//----- nvinfo : EIATTR_FRAME_SIZE
	.align		4
.L_16:
        /*000c*/ 	.byte	0x04, 0x11
        /*000e*/ 	.short	(.L_18 - .L_17)
	.align		4
.L_17:
        /*0010*/ 	.word	index@(_ZN7cutlass13device_kernelINS_4gemm6kernel13GemmUniversalIN4cute5tupleIJiiiiEEENS1_10collective13CollectiveMmaINS1_42MainloopSm120TmaWarpSpecializedBlockScaledILi4ELi3ENS5_IJNS4_1CILi1EEESB_SB_EEENS1_48KernelTmaWarpSpecializedPingpongBlockScaledSm120ILi3EEEEENS5_IJNSA_ILi128EEESG_SG_EEENS5_IJNS_12float_e2m1_tENS_13float_ue4m3_tEEEENS5_IJNS5_IJlSB_lEEENS4_6LayoutINS5_IJNS5_IJNS5_IJNSA_ILi32EEENSA_ILi4EEEEEEiEEENS5_IJNS5_IJNSA_ILi16EEESO_EEEiEEENS5_IJSB_iEEEEEENS5_IJST_NS5_IJNS5_IJNSA_ILi0EEESB_EEENSA_ILi512EEEEEENS5_IJSW_iEEEEEEEEEEESK_S13_NS4_8TiledMMAINS4_8MMA_AtomIJNS4_5SM12011BLOCKSCALED19SM120_16x8x64_TN_VSISI_SI_fSJ_Li16EEEEEENSM_INS5_IJNSA_ILi2EEES1B_SB_EEENS5_IJSB_S1B_SW_EEEEENS5_IJSG_NSM_INS5_IJNSA_ILi8EEES1B_S1B_EEENS5_IJSB_SR_S1F_EEEEENSA_ILi64EEEEEEEENS5_IJNS4_13SM90_TMA_LOADES1M_EEENS5_IJNS4_14ComposedLayoutINS4_7SwizzleILi2ELi4ELi3EEENS4_18smem_ptr_flag_bitsILi4EEENSM_INS5_IJS1F_SG_EEENS5_IJSG_SB_EEEEEEENSM_INS5_IJNS5_IJSP_SB_EEENS5_IJSS_SB_S1B_EEEEEENS5_IJNS5_IJSS_SY_EEENS5_IJSX_SO_SY_EEEEEEEEEEENS5_IJNS4_9Copy_AtomIJNS4_17SM75_U32x4_LDSM_NENS_15integer_subbyteILi4ELb0EEEEEENS25_IJNS4_13UniversalCopyISJ_SJ_EESJ_EEEEEENS4_8identityES1N_S24_S2D_S2E_EENS_8epilogue10collective18CollectiveEpilogueINS2G_22Sm90TmaWarpSpecializedILi2ELi2ELi4ELb0ELb0EEEJSH_NS5_IJS1J_SN_EEENS_10bfloat16_tESL_SI_SL_NS2G_6fusion15FusionCallbacksINS2G_23Sm120TmaWarpSpecializedILi2ELi2ELi4ELb0ELb0EEENS2N_23LinCombBlockScaleFactorILi16ESI_fNS_13float_ue8m0_tENS_6layout8RowMajorES2M_fLNS_15FloatRoundStyleE2EEESH_S2L_JEEES1M_NS1O_IS1Q_NS1R_ILi16EEENSM_INS5_IJS1F_SN_EEENS5_IJSN_SB_EEEEEEENS4_17SM75_U32x2_LDSM_NENS4_14SM90_TMA_STOREENS1O_INS1P_ILi0ELi4ELi3EEES1S_S31_EENS4_39AutoVectorizingCopyWithAssumedAlignmentILi128EEENS25_IJNS4_17SM90_U32x2_STSM_NENS_6half_tEEEEvEEEvvEEEEvNT_6ParamsE)
        /*0014*/ 	.word	0x00000000


	//----- nvinfo : EIATTR_MIN_STACK_SIZE
	.align		4
.L_18:
        /*0018*/ 	.byte	0x04, 0x12
        /*001a*/ 	.short	(.L_20 - .L_19)
	.align		4
.L_19:
        /*001c*/ 	.word	index@(_ZN7cutlass13device_kernelINS_4gemm6kernel13GemmUniversalIN4cute5tupleIJiiiiEEENS1_10collective13CollectiveMmaINS1_42MainloopSm120TmaWarpSpecializedBlockScaledILi4ELi3ENS5_IJNS4_1CILi1EEESB_SB_EEENS1_48KernelTmaWarpSpecializedPingpongBlockScaledSm120ILi3EEEEENS5_IJNSA_ILi128EEESG_SG_EEENS5_IJNS_12float_e2m1_tENS_13float_ue4m3_tEEEENS5_IJNS5_IJlSB_lEEENS4_6LayoutINS5_IJNS5_IJNS5_IJNSA_ILi32EEENSA_ILi4EEEEEEiEEENS5_IJNS5_IJNSA_ILi16EEESO_EEEiEEENS5_IJSB_iEEEEEENS5_IJST_NS5_IJNS5_IJNSA_ILi0EEESB_EEENSA_ILi512EEEEEENS5_IJSW_iEEEEEEEEEEESK_S13_NS4_8TiledMMAINS4_8MMA_AtomIJNS4_5SM12011BLOCKSCALED19SM120_16x8x64_TN_VSISI_SI_fSJ_Li16EEEEEENSM_INS5_IJNSA_ILi2EEES1B_SB_EEENS5_IJSB_S1B_SW_EEEEENS5_IJSG_NSM_INS5_IJNSA_ILi8EEES1B_S1B_EEENS5_IJSB_SR_S1F_EEEEENSA_ILi64EEEEEEEENS5_IJNS4_13SM90_TMA_LOADES1M_EEENS5_IJNS4_14ComposedLayoutINS4_7SwizzleILi2ELi4ELi3EEENS4_18smem_ptr_flag_bitsILi4EEENSM_INS5_IJS1F_SG_EEENS5_IJSG_SB_EEEEEEENSM_INS5_IJNS5_IJSP_SB_EEENS5_IJSS_SB_S1B_EEEEEENS5_IJNS5_IJSS_SY_EEENS5_IJSX_SO_SY_EEEEEEEEEEENS5_IJNS4_9Copy_AtomIJNS4_17SM75_U32x4_LDSM_NENS_15integer_subbyteILi4ELb0EEEEEENS25_IJNS4_13UniversalCopyISJ_SJ_EESJ_EEEEEENS4_8identityES1N_S24_S2D_S2E_EENS_8epilogue10collective18CollectiveEpilogueINS2G_22Sm90TmaWarpSpecializedILi2ELi2ELi4ELb0ELb0EEEJSH_NS5_IJS1J_SN_EEENS_10bfloat16_tESL_SI_SL_NS2G_6fusion15FusionCallbacksINS2G_23Sm120TmaWarpSpecializedILi2ELi2ELi4ELb0ELb0EEENS2N_23LinCombBlockScaleFactorILi16ESI_fNS_13float_ue8m0_tENS_6layout8RowMajorES2M_fLNS_15FloatRoundStyleE2EEESH_S2L_JEEES1M_NS1O_IS1Q_NS1R_ILi16EEENSM_INS5_IJS1F_SN_EEENS5_IJSN_SB_EEEEEEENS4_17SM75_U32x2_LDSM_NENS4_14SM90_TMA_STOREENS1O_INS1P_ILi0ELi4ELi3EEES1S_S31_EENS4_39AutoVectorizingCopyWithAssumedAlignmentILi128EEENS25_IJNS4_17SM90_U32x2_STSM_NENS_6half_tEEEEvEEEvvEEEEvNT_6ParamsE)
        /*0020*/ 	.word	0x00000000
.L_20:


//--------------------- .nv.compat                --------------------------
	.section	.nv.compat,"",@"SHT_CUDA_COMPAT_INFO"
	.align	4
        /*0000*/ 	.byte	0x02, 0x09, 0x01, 0x00, 0x02, 0x02, 0x01, 0x00, 0x02, 0x05, 0x05, 0x00, 0x03, 0x07, 0x01, 0x01
        /*0010*/ 	.byte	0x02, 0x03, 0x00, 0x00, 0x02, 0x06, 0x01, 0x00, 0x04, 0x0b, 0x08, 0x00, 0x09, 0x00, 0x00, 0x00
        /*0020*/ 	.byte	0x00, 0x00, 0x00, 0x00


//--------------------- .nv.info._ZN7cutlass13device_kernelINS_4gemm6kernel13GemmUniversalIN4cute5tupleIJiiiiEEENS1_10collective13CollectiveMmaINS1_42MainloopSm120TmaWarpSpecializedBlockScaledILi4ELi3ENS5_IJNS4_1CILi1EEESB_SB_EEENS1_48KernelTmaWarpSpecializedPingpongBlockScaledSm120ILi3EEEEENS5_IJNSA_ILi128EEESG_SG_EEENS5_IJNS_12float_e2m1_tENS_13float_ue4m3_tEEEENS5_IJNS5_IJlSB_lEEENS4_6LayoutINS5_IJNS5_IJNS5_IJNSA_ILi32EEENSA_ILi4EEEEEEiEEENS5_IJNS5_IJNSA_ILi16EEESO_EEEiEEENS5_IJSB_iEEEEEENS5_IJST_NS5_IJNS5_IJNSA_ILi0EEESB_EEENSA_ILi512EEEEEENS5_IJSW_iEEEEEEEEEEESK_S13_NS4_8TiledMMAINS4_8MMA_AtomIJNS4_5SM12011BLOCKSCALED19SM120_16x8x64_TN_VSISI_SI_fSJ_Li16EEEEEENSM_INS5_IJNSA_ILi2EEES1B_SB_EEENS5_IJSB_S1B_SW_EEEEENS5_IJSG_NSM_INS5_IJNSA_ILi8EEES1B_S1B_EEENS5_IJSB_SR_S1F_EEEEENSA_ILi64EEEEEEEENS5_IJNS4_13SM90_TMA_LOADES1M_EEENS5_IJNS4_14ComposedLayoutINS4_7SwizzleILi2ELi4ELi3EEENS4_18smem_ptr_flag_bitsILi4EEENSM_INS5_IJS1F_SG_EEENS5_IJSG_SB_EEEEEEENSM_INS5_IJNS5_IJSP_SB_EEENS5_IJSS_SB_S1B_EEEEEENS5_IJNS5_IJSS_SY_EEENS5_IJSX_SO_SY_EEEEEEEEEEENS5_IJNS4_9Copy_AtomIJNS4_17SM75_U32x4_LDSM_NENS_15integer_subbyteILi4ELb0EEEEEENS25_IJNS4_13UniversalCopyISJ_SJ_EESJ_EEEEEENS4_8identityES1N_S24_S2D_S2E_EENS_8epilogue10collective18CollectiveEpilogueINS2G_22Sm90TmaWarpSpecializedILi2ELi2ELi4ELb0ELb0EEEJSH_NS5_IJS1J_SN_EEENS_10bfloat16_tESL_SI_SL_NS2G_6fusion15FusionCallbacksINS2G_23Sm120TmaWarpSpecializedILi2ELi2ELi4ELb0ELb0EEENS2N_23LinCombBlockScaleFactorILi16ESI_fNS_13float_ue8m0_tENS_6layout8RowMajorES2M_fLNS_15FloatRoundStyleE2EEESH_S2L_JEEES1M_NS1O_IS1Q_NS1R_ILi16EEENSM_INS5_IJS1F_SN_EEENS5_IJSN_SB_EEEEEEENS4_17SM75_U32x2_LDSM_NENS4_14SM90_TMA_STOREENS1O_INS1P_ILi0ELi4ELi3EEES1S_S31_EENS4_39AutoVectorizingCopyWithAssumedAlignmentILi128EEENS25_IJNS4_17SM90_U32x2_STSM_NENS_6half_tEEEEvEEEvvEEEEvNT_6ParamsE --------------------------
	.section	.nv.info._ZN7cutlass13device_kernelINS_4gemm6kernel13GemmUniversalIN4cute5tupleIJiiiiEEENS1_10collective13CollectiveMmaINS1_42MainloopSm120TmaWarpSpecializedBlockScaledILi4ELi3ENS5_IJNS4_1CILi1EEESB_SB_EEENS1_48KernelTmaWarpSpecializedPingpongBlockScaledSm120ILi3EEEEENS5_IJNSA_ILi128EEESG_SG_EEENS5_IJNS_12float_e2m1_tENS_13float_ue4m3_tEEEENS5_IJNS5_IJlSB_lEEENS4_6LayoutINS5_IJNS5_IJNS5_IJNSA_ILi32EEENSA_ILi4EEEEEEiEEENS5_IJNS5_IJNSA_ILi16EEESO_EEEiEEENS5_IJSB_iEEEEEENS5_IJST_NS5_IJNS5_IJNSA_ILi0EEESB_EEENSA_ILi512EEEEEENS5_IJSW_iEEEEEEEEEEESK_S13_NS4_8TiledMMAINS4_8MMA_AtomIJNS4_5SM12011BLOCKSCALED19SM120_16x8x64_TN_VSISI_SI_fSJ_Li16EEEEEENSM_INS5_IJNSA_ILi2EEES1B_SB_EEENS5_IJSB_S1B_SW_EEEEENS5_IJSG_NSM_INS5_IJNSA_ILi8EEES1B_S1B_EEENS5_IJSB_SR_S1F_EEEEENSA_ILi64EEEEEEEENS5_IJNS4_13SM90_TMA_LOADES1M_EEENS5_IJNS4_14ComposedLayoutINS4_7SwizzleILi2ELi4ELi3EEENS4_18smem_ptr_flag_bitsILi4EEENSM_INS5_IJS1F_SG_EEENS5_IJSG_SB_EEEEEEENSM_INS5_IJNS5_IJSP_SB_EEENS5_IJSS_SB_S1B_EEEEEENS5_IJNS5_IJSS_SY_EEENS5_IJSX_SO_SY_EEEEEEEEEEENS5_IJNS4_9Copy_AtomIJNS4_17SM75_U32x4_LDSM_NENS_15integer_subbyteILi4ELb0EEEEEENS25_IJNS4_13UniversalCopyISJ_SJ_EESJ_EEEEEENS4_8identityES1N_S24_S2D_S2E_EENS_8epilogue10collective18CollectiveEpilogueINS2G_22Sm90TmaWarpSpecializedILi2ELi2ELi4ELb0ELb0EEEJSH_NS5_IJS1J_SN_EEENS_10bfloat16_tESL_SI_SL_NS2G_6fusion15FusionCallbacksINS2G_23Sm120TmaWarpSpecializedILi2ELi2ELi4ELb0ELb0EEENS2N_23LinCombBlockScaleFactorILi16ESI_fNS_13float_ue8m0_tENS_6layout8RowMajorES2M_fLNS_15FloatRoundStyleE2EEESH_S2L_JEEES1M_NS1O_IS1Q_NS1R_ILi16EEENSM_INS5_IJS1F_SN_EEENS5_IJSN_SB_EEEEEEENS4_17SM75_U32x2_LDSM_NENS4_14SM90_TMA_STOREENS1O_INS1P_ILi0ELi4ELi3EEES1S_S31_EENS4_39AutoVectorizingCopyWithAssumedAlignmentILi128EEENS25_IJNS4_17SM90_U32x2_STSM_NENS_6half_tEEEEvEEEvvEEEEvNT_6ParamsE,"",@"SHT_CUDA_INFO"
	.sectionflags	@""
	.align	4


	//----- nvinfo : EIATTR_CUDA_API_VERSION
	.align		4
        /*0000*/ 	.byte	0x04, 0x37
        /*0002*/ 	.short	(.L_22 - .L_21)
.L_21:
        /*0004*/ 	.word	0x00000082


	//----- nvinfo : EIATTR_KPARAM_INFO
	.align		4
.L_22:
        /*0008*/ 	.byte	0x04, 0x17
        /*000a*/ 	.short	(.L_24 - .L_23)
.L_23:
        /*000c*/ 	.word	0x00000000
        /*0010*/ 	.short	0x0000
        /*0012*/ 	.short	0x0000
        /*0014*/ 	.byte	0x00, 0xf0, 0x01, 0x22


	//----- nvinfo : EIATTR_SPARSE_MMA_MASK
	.align		4
.L_24:
        /*0018*/ 	.byte	0x03, 0x50
        /*001a*/ 	.short	0x0000


	//----- nvinfo : EIATTR_MAXREG_COUNT
	.align		4
        /*001c*/ 	.byte	0x03, 0x1b
        /*001e*/ 	.short	0x00a8


	//----- nvinfo : EIATTR_EXTERNS
	.align		4
        /*0020*/ 	.byte	0x04, 0x0f
        /*0022*/ 	.short	(.L_26 - .L_25)


	//   ....[0]....
	.align		4
.L_25:
        /*0024*/ 	.word	index@(vprintf)


	//   ....[1]....
	.align		4
        /*0028*/ 	.word	index@(__assertfail)


	//----- nvinfo : EIATTR_MERCURY_ISA_VERSION
	.align		4
.L_26:
        /*002c*/ 	.byte	0x03, 0x5f
        /*002e*/ 	.short	0x0101


	//----- nvinfo : EIATTR_VRC_CTA_INIT_COUNT
	.align		4
        /*0030*/ 	.byte	0x02, 0x4a
	.zero		1
	.zero		1


	//----- nvinfo : EIATTR_SYSCALL_OFFSETS
	.align		4
        /*0034*/ 	.byte	0x04, 0x46
        /*0036*/ 	.short	(.L_28 - .L_27)


	//   ....[0]....
.L_27:
        /*0038*/ 	.word	0x00000100


	//   ....[1]....
        /*003c*/ 	.word	0x00000180


	//----- nvinfo : EIATTR_EXIT_INSTR_OFFSETS
	.align		4
.L_28:
        /*0040*/ 	.byte	0x04, 0x1c
        /*0042*/ 	.short	(.L_30 - .L_29)


	//   ....[0]....
.L_29:
        /*0044*/ 	.word	0x000001a0


	//----- nvinfo : EIATTR_MAX_THREADS
	.align		4
.L_30:
        /*0048*/ 	.byte	0x04, 0x05
        /*004a*/ 	.short	(.L_32 - .L_31)
.L_31:
        /*004c*/ 	.word	0x00000180
        /*0050*/ 	.word	0x00000001
        /*0054*/ 	.word	0x00000001


	//----- nvinfo : EIATTR_CBANK_PARAM_SIZE
	.align		4
.L_32:
        /*0058*/ 	.byte	0x03, 0x19
        /*005a*/ 	.short	0x0880


	//----- nvinfo : EIATTR_PARAM_CBANK
	.align		4
        /*005c*/ 	.byte	0x04, 0x0a
        /*005e*/ 	.short	(.L_34 - .L_33)
	.align		4
.L_33:
        /*0060*/ 	.word	index@(.nv.constant0._ZN7cutlass13device_kernelINS_4gemm6kernel13GemmUniversalIN4cute5tupleIJiiiiEEENS1_10collective13CollectiveMmaINS1_42MainloopSm120TmaWarpSpecializedBlockScaledILi4ELi3ENS5_IJNS4_1CILi1EEESB_SB_EEENS1_48KernelTmaWarpSpecializedPingpongBlockScaledSm120ILi3EEEEENS5_IJNSA_ILi128EEESG_SG_EEENS5_IJNS_12float_e2m1_tENS_13float_ue4m3_tEEEENS5_IJNS5_IJlSB_lEEENS4_6LayoutINS5_IJNS5_IJNS5_IJNSA_ILi32EEENSA_ILi4EEEEEEiEEENS5_IJNS5_IJNSA_ILi16EEESO_EEEiEEENS5_IJSB_iEEEEEENS5_IJST_NS5_IJNS5_IJNSA_ILi0EEESB_EEENSA_ILi512EEEEEENS5_IJSW_iEEEEEEEEEEESK_S13_NS4_8TiledMMAINS4_8MMA_AtomIJNS4_5SM12011BLOCKSCALED19SM120_16x8x64_TN_VSISI_SI_fSJ_Li16EEEEEENSM_INS5_IJNSA_ILi2EEES1B_SB_EEENS5_IJSB_S1B_SW_EEEEENS5_IJSG_NSM_INS5_IJNSA_ILi8EEES1B_S1B_EEENS5_IJSB_SR_S1F_EEEEENSA_ILi64EEEEEEEENS5_IJNS4_13SM90_TMA_LOADES1M_EEENS5_IJNS4_14ComposedLayoutINS4_7SwizzleILi2ELi4ELi3EEENS4_18smem_ptr_flag_bitsILi4EEENSM_INS5_IJS1F_SG_EEENS5_IJSG_SB_EEEEEEENSM_INS5_IJNS5_IJSP_SB_EEENS5_IJSS_SB_S1B_EEEEEENS5_IJNS5_IJSS_SY_EEENS5_IJSX_SO_SY_EEEEEEEEEEENS5_IJNS4_9Copy_AtomIJNS4_17SM75_U32x4_LDSM_NENS_15integer_subbyteILi4ELb0EEEEEENS25_IJNS4_13UniversalCopyISJ_SJ_EESJ_EEEEEENS4_8identityES1N_S24_S2D_S2E_EENS_8epilogue10collective18CollectiveEpilogueINS2G_22Sm90TmaWarpSpecializedILi2ELi2ELi4ELb0ELb0EEEJSH_NS5_IJS1J_SN_EEENS_10bfloat16_tESL_SI_SL_NS2G_6fusion15FusionCallbacksINS2G_23Sm120TmaWarpSpecializedILi2ELi2ELi4ELb0ELb0EEENS2N_23LinCombBlockScaleFactorILi16ESI_fNS_13float_ue8m0_tENS_6layout8RowMajorES2M_fLNS_15FloatRoundStyleE2EEESH_S2L_JEEES1M_NS1O_IS1Q_NS1R_ILi16EEENSM_INS5_IJS1F_SN_EEENS5_IJSN_SB_EEEEEEENS4_17SM75_U32x2_LDSM_NENS4_14SM90_TMA_STOREENS1O_INS1P_ILi0ELi4ELi3EEES1S_S31_EENS4_39AutoVectorizingCopyWithAssumedAlignmentILi128EEENS25_IJNS4_17SM90_U32x2_STSM_NENS_6half_tEEEEvEEEvvEEEEvNT_6ParamsE)
        /*0064*/ 	.short	0x0380
        /*0066*/ 	.short	0x0880


	//----- nvinfo : EIATTR_SW_WAR
	.align		4
.L_34:
        /*0068*/ 	.byte	0x04, 0x36
        /*006a*/ 	.short	(.L_36 - .L_35)
.L_35:
        /*006c*/ 	.word	0x00000008
.L_36:


//--------------------- .nv.callgraph             --------------------------
	.section	.nv.callgraph,"",@"SHT_CUDA_CALLGRAPH"
	.align	4
	.sectionentsize	8
	.align		4
        /*0000*/ 	.word	0x00000000
	.align		4
        /*0004*/ 	.word	0xffffffff
	.align		4
        /*0008*/ 	.word	index@(_ZN7cutlass13device_kernelINS_4gemm6kernel13GemmUniversalIN4cute5tupleIJiiiiEEENS1_10collective13CollectiveMmaINS1_42MainloopSm120TmaWarpSpecializedBlockScaledILi4ELi3ENS5_IJNS4_1CILi1EEESB_SB_EEENS1_48KernelTmaWarpSpecializedPingpongBlockScaledSm120ILi3EEEEENS5_IJNSA_ILi128EEESG_SG_EEENS5_IJNS_12float_e2m1_tENS_13float_ue4m3_tEEEENS5_IJNS5_IJlSB_lEEENS4_6LayoutINS5_IJNS5_IJNS5_IJNSA_ILi32EEENSA_ILi4EEEEEEiEEENS5_IJNS5_IJNSA_ILi16EEESO_EEEiEEENS5_IJSB_iEEEEEENS5_IJST_NS5_IJNS5_IJNSA_ILi0EEESB_EEENSA_ILi512EEEEEENS5_IJSW_iEEEEEEEEEEESK_S13_NS4_8TiledMMAINS4_8MMA_AtomIJNS4_5SM12011BLOCKSCALED19SM120_16x8x64_TN_VSISI_SI_fSJ_Li16EEEEEENSM_INS5_IJNSA_ILi2EEES1B_SB_EEENS5_IJSB_S1B_SW_EEEEENS5_IJSG_NSM_INS5_IJNSA_ILi8EEES1B_S1B_EEENS5_IJSB_SR_S1F_EEEEENSA_ILi64EEEEEEEENS5_IJNS4_13SM90_TMA_LOADES1M_EEENS5_IJNS4_14ComposedLayoutINS4_7SwizzleILi2ELi4ELi3EEENS4_18smem_ptr_flag_bitsILi4EEENSM_INS5_IJS1F_SG_EEENS5_IJSG_SB_EEEEEEENSM_INS5_IJNS5_IJSP_SB_EEENS5_IJSS_SB_S1B_EEEEEENS5_IJNS5_IJSS_SY_EEENS5_IJSX_SO_SY_EEEEEEEEEEENS5_IJNS4_9Copy_AtomIJNS4_17SM75_U32x4_LDSM_NENS_15integer_subbyteILi4ELb0EEEEEENS25_IJNS4_13UniversalCopyISJ_SJ_EESJ_EEEEEENS4_8identityES1N_S24_S2D_S2E_EENS_8epilogue10collective18CollectiveEpilogueINS2G_22Sm90TmaWarpSpecializedILi2ELi2ELi4ELb0ELb0EEEJSH_NS5_IJS1J_SN_EEENS_10bfloat16_tESL_SI_SL_NS2G_6fusion15FusionCallbacksINS2G_23Sm120TmaWarpSpecializedILi2ELi2ELi4ELb0ELb0EEENS2N_23LinCombBlockScaleFactorILi16ESI_fNS_13float_ue8m0_tENS_6layout8RowMajorES2M_fLNS_15FloatRoundStyleE2EEESH_S2L_JEEES1M_NS1O_IS1Q_NS1R_ILi16EEENSM_INS5_IJS1F_SN_EEENS5_IJSN_SB_EEEEEEENS4_17SM75_U32x2_LDSM_NENS4_14SM90_TMA_STOREENS1O_INS1P_ILi0ELi4ELi3EEES1S_S31_EENS4_39AutoVectorizingCopyWithAssumedAlignmentILi128EEENS25_IJNS4_17SM90_U32x2_STSM_NENS_6half_tEEEEvEEEvvEEEEvNT_6ParamsE)
	.align		4
        /*000c*/ 	.word	index@(vprintf)
	.align		4
        /*0010*/ 	.word	index@(_ZN7cutlass13device_kernelINS_4gemm6kernel13GemmUniversalIN4cute5tupleIJiiiiEEENS1_10collective13CollectiveMmaINS1_42MainloopSm120TmaWarpSpecializedBlockScaledILi4ELi3ENS5_IJNS4_1CILi1EEESB_SB_EEENS1_48KernelTmaWarpSpecializedPingpongBlockScaledSm120ILi3EEEEENS5_IJNSA_ILi128EEESG_SG_EEENS5_IJNS_12float_e2m1_tENS_13float_ue4m3_tEEEENS5_IJNS5_IJlSB_lEEENS4_6LayoutINS5_IJNS5_IJNS5_IJNSA_ILi32EEENSA_ILi4EEEEEEiEEENS5_IJNS5_IJNSA_ILi16EEESO_EEEiEEENS5_IJSB_iEEEEEENS5_IJST_NS5_IJNS5_IJNSA_ILi0EEESB_EEENSA_ILi512EEEEEENS5_IJSW_iEEEEEEEEEEESK_S13_NS4_8TiledMMAINS4_8MMA_AtomIJNS4_5SM12011BLOCKSCALED19SM120_16x8x64_TN_VSISI_SI_fSJ_Li16EEEEEENSM_INS5_IJNSA_ILi2EEES1B_SB_EEENS5_IJSB_S1B_SW_EEEEENS5_IJSG_NSM_INS5_IJNSA_ILi8EEES1B_S1B_EEENS5_IJSB_SR_S1F_EEEEENSA_ILi64EEEEEEEENS5_IJNS4_13SM90_TMA_LOADES1M_EEENS5_IJNS4_14ComposedLayoutINS4_7SwizzleILi2ELi4ELi3EEENS4_18smem_ptr_flag_bitsILi4EEENSM_INS5_IJS1F_SG_EEENS5_IJSG_SB_EEEEEEENSM_INS5_IJNS5_IJSP_SB_EEENS5_IJSS_SB_S1B_EEEEEENS5_IJNS5_IJSS_SY_EEENS5_IJSX_SO_SY_EEEEEEEEEEENS5_IJNS4_9Copy_AtomIJNS4_17SM75_U32x4_LDSM_NENS_15integer_subbyteILi4ELb0EEEEEENS25_IJNS4_13UniversalCopyISJ_SJ_EESJ_EEEEEENS4_8identityES1N_S24_S2D_S2E_EENS_8epilogue10collective18CollectiveEpilogueINS2G_22Sm90TmaWarpSpecializedILi2ELi2ELi4ELb0ELb0EEEJSH_NS5_IJS1J_SN_EEENS_10bfloat16_tESL_SI_SL_NS2G_6fusion15FusionCallbacksINS2G_23Sm120TmaWarpSpecializedILi2ELi2ELi4ELb0ELb0EEENS2N_23LinCombBlockScaleFactorILi16ESI_fNS_13float_ue8m0_tENS_6layout8RowMajorES2M_fLNS_15FloatRoundStyleE2EEESH_S2L_JEEES1M_NS1O_IS1Q_NS1R_ILi16EEENSM_INS5_IJS1F_SN_EEENS5_IJSN_SB_EEEEEEENS4_17SM75_U32x2_LDSM_NENS4_14SM90_TMA_STOREENS1O_INS1P_ILi0ELi4ELi3EEES1S_S31_EENS4_39AutoVectorizingCopyWithAssumedAlignmentILi128EEENS25_IJNS4_17SM90_U32x2_STSM_NENS_6half_tEEEEvEEEvvEEEEvNT_6ParamsE)
	.align		4
        /*0014*/ 	.word	index@(__assertfail)
	.align		4
        /*0018*/ 	.word	0x00000000
	.align		4
        /*001c*/ 	.word	0xfffffffe
	.align		4
        /*0020*/ 	.word	0x00000000
	.align		4
        /*0024*/ 	.word	0xfffffffd
	.align		4
        /*0028*/ 	.word	0x00000000
	.align		4
        /*002c*/ 	.word	0xfffffffc


//--------------------- .nv.constant4             --------------------------
	.section	.nv.constant4,"a",@progbits
	.align	8
	.align		8
.nv.constant4:
        /*0000*/ 	.dword	vprintf
	.align		8
        /*0008*/ 	.dword	__assertfail
	.align		8
        /*0010*/ 	.dword	__unnamed_1
	.align		8
        /*0018*/ 	.dword	_ZN34_INTERNAL_8aee29c5_4_k_cu_stride_A4cuda3std3__45__cpo5beginE
	.align		8
        /*0020*/ 	.dword	_ZN34_INTERNAL_8aee29c5_4_k_cu_stride_A4cuda3std3__45__cpo3endE
	.align		8
        /*0028*/ 	.dword	_ZN34_INTERNAL_8aee29c5_4_k_cu_stride_A4cuda3std3__45__cpo6cbeginE
	.align		8
        /*0030*/ 	.dword	_ZN34_INTERNAL_8aee29c5_4_k_cu_stride_A4cuda3std3__45__cpo4cendE
	.align		8
        /*0038*/ 	.dword	_ZN34_INTERNAL_8aee29c5_4_k_cu_stride_A4cuda3std3__436_GLOBAL__N__8aee29c5_4_k_cu_stride_A6ignoreE
	.align		8
        /*0040*/ 	.dword	_ZN34_INTERNAL_8aee29c5_4_k_cu_stride_A4cuda3std3__419piecewise_constructE
	.align		8
        /*0048*/ 	.dword	_ZN34_INTERNAL_8aee29c5_4_k_cu_stride_A4cuda3std3__48in_placeE
	.align		8
        /*0050*/ 	.dword	_ZN34_INTERNAL_8aee29c5_4_k_cu_stride_A4cuda3std6ranges3__45__cpo4swapE
	.align		8
        /*0058*/ 	.dword	_ZN34_INTERNAL_8aee29c5_4_k_cu_stride_A4cuda3std6ranges3__45__cpo9iter_moveE
	.align		8
        /*0060*/ 	.dword	_ZN34_INTERNAL_8aee29c5_4_k_cu_stride_A4cute7productE
	.align		8
        /*0068*/ 	.dword	_ZN34_INTERNAL_8aee29c5_4_k_cu_stride_A4cute1_E
	.align		8
        /*0070*/ 	.dword	$str$18
	.align		8
        /*0078*/ 	.dword	$str$19
	.align		8
        /*0080*/ 	.dword	$str$20


//--------------------- .text._ZN7cutlass13device_kernelINS_4gemm6kernel13GemmUniversalIN4cute5tupleIJiiiiEEENS1_10collective13CollectiveMmaINS1_42MainloopSm120TmaWarpSpecializedBlockScaledILi4ELi3ENS5_IJNS4_1CILi1EEESB_SB_EEENS1_48KernelTmaWarpSpecializedPingpongBlockScaledSm120ILi3EEEEENS5_IJNSA_ILi128EEESG_SG_EEENS5_IJNS_12float_e2m1_tENS_13float_ue4m3_tEEEENS5_IJNS5_IJlSB_lEEENS4_6LayoutINS5_IJNS5_IJNS5_IJNSA_ILi32EEENSA_ILi4EEEEEEiEEENS5_IJNS5_IJNSA_ILi16EEESO_EEEiEEENS5_IJSB_iEEEEEENS5_IJST_NS5_IJNS5_IJNSA_ILi0EEESB_EEENSA_ILi512EEEEEENS5_IJSW_iEEEEEEEEEEESK_S13_NS4_8TiledMMAINS4_8MMA_AtomIJNS4_5SM12011BLOCKSCALED19SM120_16x8x64_TN_VSISI_SI_fSJ_Li16EEEEEENSM_INS5_IJNSA_ILi2EEES1B_SB_EEENS5_IJSB_S1B_SW_EEEEENS5_IJSG_NSM_INS5_IJNSA_ILi8EEES1B_S1B_EEENS5_IJSB_SR_S1F_EEEEENSA_ILi64EEEEEEEENS5_IJNS4_13SM90_TMA_LOADES1M_EEENS5_IJNS4_14ComposedLayoutINS4_7SwizzleILi2ELi4ELi3EEENS4_18smem_ptr_flag_bitsILi4EEENSM_INS5_IJS1F_SG_EEENS5_IJSG_SB_EEEEEEENSM_INS5_IJNS5_IJSP_SB_EEENS5_IJSS_SB_S1B_EEEEEENS5_IJNS5_IJSS_SY_EEENS5_IJSX_SO_SY_EEEEEEEEEEENS5_IJNS4_9Copy_AtomIJNS4_17SM75_U32x4_LDSM_NENS_15integer_subbyteILi4ELb0EEEEEENS25_IJNS4_13UniversalCopyISJ_SJ_EESJ_EEEEEENS4_8identityES1N_S24_S2D_S2E_EENS_8epilogue10collective18CollectiveEpilogueINS2G_22Sm90TmaWarpSpecializedILi2ELi2ELi4ELb0ELb0EEEJSH_NS5_IJS1J_SN_EEENS_10bfloat16_tESL_SI_SL_NS2G_6fusion15FusionCallbacksINS2G_23Sm120TmaWarpSpecializedILi2ELi2ELi4ELb0ELb0EEENS2N_23LinCombBlockScaleFactorILi16ESI_fNS_13float_ue8m0_tENS_6layout8RowMajorES2M_fLNS_15FloatRoundStyleE2EEESH_S2L_JEEES1M_NS1O_IS1Q_NS1R_ILi16EEENSM_INS5_IJS1F_SN_EEENS5_IJSN_SB_EEEEEEENS4_17SM75_U32x2_LDSM_NENS4_14SM90_TMA_STOREENS1O_INS1P_ILi0ELi4ELi3EEES1S_S31_EENS4_39AutoVectorizingCopyWithAssumedAlignmentILi128EEENS25_IJNS4_17SM90_U32x2_STSM_NENS_6half_tEEEEvEEEvvEEEEvNT_6ParamsE --------------------------
	.section	.text._ZN7cutlass13device_kernelINS_4gemm6kernel13GemmUniversalIN4cute5tupleIJiiiiEEENS1_10collective13CollectiveMmaINS1_42MainloopSm120TmaWarpSpecializedBlockScaledILi4ELi3ENS5_IJNS4_1CILi1EEESB_SB_EEENS1_48KernelTmaWarpSpecializedPingpongBlockScaledSm120ILi3EEEEENS5_IJNSA_ILi128EEESG_SG_EEENS5_IJNS_12float_e2m1_tENS_13float_ue4m3_tEEEENS5_IJNS5_IJlSB_lEEENS4_6LayoutINS5_IJNS5_IJNS5_IJNSA_ILi32EEENSA_ILi4EEEEEEiEEENS5_IJNS5_IJNSA_ILi16EEESO_EEEiEEENS5_IJSB_iEEEEEENS5_IJST_NS5_IJNS5_IJNSA_ILi0EEESB_EEENSA_ILi512EEEEEENS5_IJSW_iEEEEEEEEEEESK_S13_NS4_8TiledMMAINS4_8MMA_AtomIJNS4_5SM12011BLOCKSCALED19SM120_16x8x64_TN_VSISI_SI_fSJ_Li16EEEEEENSM_INS5_IJNSA_ILi2EEES1B_SB_EEENS5_IJSB_S1B_SW_EEEEENS5_IJSG_NSM_INS5_IJNSA_ILi8EEES1B_S1B_EEENS5_IJSB_SR_S1F_EEEEENSA_ILi64EEEEEEEENS5_IJNS4_13SM90_TMA_LOADES1M_EEENS5_IJNS4_14ComposedLayoutINS4_7SwizzleILi2ELi4ELi3EEENS4_18smem_ptr_flag_bitsILi4EEENSM_INS5_IJS1F_SG_EEENS5_IJSG_SB_EEEEEEENSM_INS5_IJNS5_IJSP_SB_EEENS5_IJSS_SB_S1B_EEEEEENS5_IJNS5_IJSS_SY_EEENS5_IJSX_SO_SY_EEEEEEEEEEENS5_IJNS4_9Copy_AtomIJNS4_17SM75_U32x4_LDSM_NENS_15integer_subbyteILi4ELb0EEEEEENS25_IJNS4_13UniversalCopyISJ_SJ_EESJ_EEEEEENS4_8identityES1N_S24_S2D_S2E_EENS_8epilogue10collective18CollectiveEpilogueINS2G_22Sm90TmaWarpSpecializedILi2ELi2ELi4ELb0ELb0EEEJSH_NS5_IJS1J_SN_EEENS_10bfloat16_tESL_SI_SL_NS2G_6fusion15FusionCallbacksINS2G_23Sm120TmaWarpSpecializedILi2ELi2ELi4ELb0ELb0EEENS2N_23LinCombBlockScaleFactorILi16ESI_fNS_13float_ue8m0_tENS_6layout8RowMajorES2M_fLNS_15FloatRoundStyleE2EEESH_S2L_JEEES1M_NS1O_IS1Q_NS1R_ILi16EEENSM_INS5_IJS1F_SN_EEENS5_IJSN_SB_EEEEEEENS4_17SM75_U32x2_LDSM_NENS4_14SM90_TMA_STOREENS1O_INS1P_ILi0ELi4ELi3EEES1S_S31_EENS4_39AutoVectorizingCopyWithAssumedAlignmentILi128EEENS25_IJNS4_17SM90_U32x2_STSM_NENS_6half_tEEEEvEEEvvEEEEvNT_6ParamsE,"ax",@progbits
	.align	128
.text._ZN7cutlass13device_kernelINS_4gemm6kernel13GemmUniversalIN4cute5tupleIJiiiiEEENS1_10collective13CollectiveMmaINS1_42MainloopSm120TmaWarpSpecializedBlockScaledILi4ELi3ENS5_IJNS4_1CILi1EEESB_SB_EEENS1_48KernelTmaWarpSpecializedPingpongBlockScaledSm120ILi3EEEEENS5_IJNSA_ILi128EEESG_SG_EEENS5_IJNS_12float_e2m1_tENS_13float_ue4m3_tEEEENS5_IJNS5_IJlSB_lEEENS4_6LayoutINS5_IJNS5_IJNS5_IJNSA_ILi32EEENSA_ILi4EEEEEEiEEENS5_IJNS5_IJNSA_ILi16EEESO_EEEiEEENS5_IJSB_iEEEEEENS5_IJST_NS5_IJNS5_IJNSA_ILi0EEESB_EEENSA_ILi512EEEEEENS5_IJSW_iEEEEEEEEEEESK_S13_NS4_8TiledMMAINS4_8MMA_AtomIJNS4_5SM12011BLOCKSCALED19SM120_16x8x64_TN_VSISI_SI_fSJ_Li16EEEEEENSM_INS5_IJNSA_ILi2EEES1B_SB_EEENS5_IJSB_S1B_SW_EEEEENS5_IJSG_NSM_INS5_IJNSA_ILi8EEES1B_S1B_EEENS5_IJSB_SR_S1F_EEEEENSA_ILi64EEEEEEEENS5_IJNS4_13SM90_TMA_LOADES1M_EEENS5_IJNS4_14ComposedLayoutINS4_7SwizzleILi2ELi4ELi3EEENS4_18smem_ptr_flag_bitsILi4EEENSM_INS5_IJS1F_SG_EEENS5_IJSG_SB_EEEEEEENSM_INS5_IJNS5_IJSP_SB_EEENS5_IJSS_SB_S1B_EEEEEENS5_IJNS5_IJSS_SY_EEENS5_IJSX_SO_SY_EEEEEEEEEEENS5_IJNS4_9Copy_AtomIJNS4_17SM75_U32x4_LDSM_NENS_15integer_subbyteILi4ELb0EEEEEENS25_IJNS4_13UniversalCopyISJ_SJ_EESJ_EEEEEENS4_8identityES1N_S24_S2D_S2E_EENS_8epilogue10collective18CollectiveEpilogueINS2G_22Sm90TmaWarpSpecializedILi2ELi2ELi4ELb0ELb0EEEJSH_NS5_IJS1J_SN_EEENS_10bfloat16_tESL_SI_SL_NS2G_6fusion15FusionCallbacksINS2G_23Sm120TmaWarpSpecializedILi2ELi2ELi4ELb0ELb0EEENS2N_23LinCombBlockScaleFactorILi16ESI_fNS_13float_ue8m0_tENS_6layout8RowMajorES2M_fLNS_15FloatRoundStyleE2EEESH_S2L_JEEES1M_NS1O_IS1Q_NS1R_ILi16EEENSM_INS5_IJS1F_SN_EEENS5_IJSN_SB_EEEEEEENS4_17SM75_U32x2_LDSM_NENS4_14SM90_TMA_STOREENS1O_INS1P_ILi0ELi4ELi3EEES1S_S31_EENS4_39AutoVectorizingCopyWithAssumedAlignmentILi128EEENS25_IJNS4_17SM90_U32x2_STSM_NENS_6half_tEEEEvEEEvvEEEEvNT_6ParamsE:
        .type           _ZN7cutlass13device_kernelINS_4gemm6kernel13GemmUniversalIN4cute5tupleIJiiiiEEENS1_10collective13CollectiveMmaINS1_42MainloopSm120TmaWarpSpecializedBlockScaledILi4ELi3ENS5_IJNS4_1CILi1EEESB_SB_EEENS1_48KernelTmaWarpSpecializedPingpongBlockScaledSm120ILi3EEEEENS5_IJNSA_ILi128EEESG_SG_EEENS5_IJNS_12float_e2m1_tENS_13float_ue4m3_tEEEENS5_IJNS5_IJlSB_lEEENS4_6LayoutINS5_IJNS5_IJNS5_IJNSA_ILi32EEENSA_ILi4EEEEEEiEEENS5_IJNS5_IJNSA_ILi16EEESO_EEEiEEENS5_IJSB_iEEEEEENS5_IJST_NS5_IJNS5_IJNSA_ILi0EEESB_EEENSA_ILi512EEEEEENS5_IJSW_iEEEEEEEEEEESK_S13_NS4_8TiledMMAINS4_8MMA_AtomIJNS4_5SM12011BLOCKSCALED19SM120_16x8x64_TN_VSISI_SI_fSJ_Li16EEEEEENSM_INS5_IJNSA_ILi2EEES1B_SB_EEENS5_IJSB_S1B_SW_EEEEENS5_IJSG_NSM_INS5_IJNSA_ILi8EEES1B_S1B_EEENS5_IJSB_SR_S1F_EEEEENSA_ILi64EEEEEEEENS5_IJNS4_13SM90_TMA_LOADES1M_EEENS5_IJNS4_14ComposedLayoutINS4_7SwizzleILi2ELi4ELi3EEENS4_18smem_ptr_flag_bitsILi4EEENSM_INS5_IJS1F_SG_EEENS5_IJSG_SB_EEEEEEENSM_INS5_IJNS5_IJSP_SB_EEENS5_IJSS_SB_S1B_EEEEEENS5_IJNS5_IJSS_SY_EEENS5_IJSX_SO_SY_EEEEEEEEEEENS5_IJNS4_9Copy_AtomIJNS4_17SM75_U32x4_LDSM_NENS_15integer_subbyteILi4ELb0EEEEEENS25_IJNS4_13UniversalCopyISJ_SJ_EESJ_EEEEEENS4_8identityES1N_S24_S2D_S2E_EENS_8epilogue10collective18CollectiveEpilogueINS2G_22Sm90TmaWarpSpecializedILi2ELi2ELi4ELb0ELb0EEEJSH_NS5_IJS1J_SN_EEENS_10bfloat16_tESL_SI_SL_NS2G_6fusion15FusionCallbacksINS2G_23Sm120TmaWarpSpecializedILi2ELi2ELi4ELb0ELb0EEENS2N_23LinCombBlockScaleFactorILi16ESI_fNS_13float_ue8m0_tENS_6layout8RowMajorES2M_fLNS_15FloatRoundStyleE2EEESH_S2L_JEEES1M_NS1O_IS1Q_NS1R_ILi16EEENSM_INS5_IJS1F_SN_EEENS5_IJSN_SB_EEEEEEENS4_17SM75_U32x2_LDSM_NENS4_14SM90_TMA_STOREENS1O_INS1P_ILi0ELi4ELi3EEES1S_S31_EENS4_39AutoVectorizingCopyWithAssumedAlignmentILi128EEENS25_IJNS4_17SM90_U32x2_STSM_NENS_6half_tEEEEvEEEvvEEEEvNT_6ParamsE,@function
        .size           _ZN7cutlass13device_kernelINS_4gemm6kernel13GemmUniversalIN4cute5tupleIJiiiiEEENS1_10collective13CollectiveMmaINS1_42MainloopSm120TmaWarpSpecializedBlockScaledILi4ELi3ENS5_IJNS4_1CILi1EEESB_SB_EEENS1_48KernelTmaWarpSpecializedPingpongBlockScaledSm120ILi3EEEEENS5_IJNSA_ILi128EEESG_SG_EEENS5_IJNS_12float_e2m1_tENS_13float_ue4m3_tEEEENS5_IJNS5_IJlSB_lEEENS4_6LayoutINS5_IJNS5_IJNS5_IJNSA_ILi32EEENSA_ILi4EEEEEEiEEENS5_IJNS5_IJNSA_ILi16EEESO_EEEiEEENS5_IJSB_iEEEEEENS5_IJST_NS5_IJNS5_IJNSA_ILi0EEESB_EEENSA_ILi512EEEEEENS5_IJSW_iEEEEEEEEEEESK_S13_NS4_8TiledMMAINS4_8MMA_AtomIJNS4_5SM12011BLOCKSCALED19SM120_16x8x64_TN_VSISI_SI_fSJ_Li16EEEEEENSM_INS5_IJNSA_ILi2EEES1B_SB_EEENS5_IJSB_S1B_SW_EEEEENS5_IJSG_NSM_INS5_IJNSA_ILi8EEES1B_S1B_EEENS5_IJSB_SR_S1F_EEEEENSA_ILi64EEEEEEEENS5_IJNS4_13SM90_TMA_LOADES1M_EEENS5_IJNS4_14ComposedLayoutINS4_7SwizzleILi2ELi4ELi3EEENS4_18smem_ptr_flag_bitsILi4EEENSM_INS5_IJS1F_SG_EEENS5_IJSG_SB_EEEEEEENSM_INS5_IJNS5_IJSP_SB_EEENS5_IJSS_SB_S1B_EEEEEENS5_IJNS5_IJSS_SY_EEENS5_IJSX_SO_SY_EEEEEEEEEEENS5_IJNS4_9Copy_AtomIJNS4_17SM75_U32x4_LDSM_NENS_15integer_subbyteILi4ELb0EEEEEENS25_IJNS4_13UniversalCopyISJ_SJ_EESJ_EEEEEENS4_8identityES1N_S24_S2D_S2E_EENS_8epilogue10collective18CollectiveEpilogueINS2G_22Sm90TmaWarpSpecializedILi2ELi2ELi4ELb0ELb0EEEJSH_NS5_IJS1J_SN_EEENS_10bfloat16_tESL_SI_SL_NS2G_6fusion15FusionCallbacksINS2G_23Sm120TmaWarpSpecializedILi2ELi2ELi4ELb0ELb0EEENS2N_23LinCombBlockScaleFactorILi16ESI_fNS_13float_ue8m0_tENS_6layout8RowMajorES2M_fLNS_15FloatRoundStyleE2EEESH_S2L_JEEES1M_NS1O_IS1Q_NS1R_ILi16EEENSM_INS5_IJS1F_SN_EEENS5_IJSN_SB_EEEEEEENS4_17SM75_U32x2_LDSM_NENS4_14SM90_TMA_STOREENS1O_INS1P_ILi0ELi4ELi3EEES1S_S31_EENS4_39AutoVectorizingCopyWithAssumedAlignmentILi128EEENS25_IJNS4_17SM90_U32x2_STSM_NENS_6half_tEEEEvEEEvvEEEEvNT_6ParamsE,(.L_x_3 - _ZN7cutlass13device_kernelINS_4gemm6kernel13GemmUniversalIN4cute5tupleIJiiiiEEENS1_10collective13CollectiveMmaINS1_42MainloopSm120TmaWarpSpecializedBlockScaledILi4ELi3ENS5_IJNS4_1CILi1EEESB_SB_EEENS1_48KernelTmaWarpSpecializedPingpongBlockScaledSm120ILi3EEEEENS5_IJNSA_ILi128EEESG_SG_EEENS5_IJNS_12float_e2m1_tENS_13float_ue4m3_tEEEENS5_IJNS5_IJlSB_lEEENS4_6LayoutINS5_IJNS5_IJNS5_IJNSA_ILi32EEENSA_ILi4EEEEEEiEEENS5_IJNS5_IJNSA_ILi16EEESO_EEEiEEENS5_IJSB_iEEEEEENS5_IJST_NS5_IJNS5_IJNSA_ILi0EEESB_EEENSA_ILi512EEEEEENS5_IJSW_iEEEEEEEEEEESK_S13_NS4_8TiledMMAINS4_8MMA_AtomIJNS4_5SM12011BLOCKSCALED19SM120_16x8x64_TN_VSISI_SI_fSJ_Li16EEEEEENSM_INS5_IJNSA_ILi2EEES1B_SB_EEENS5_IJSB_S1B_SW_EEEEENS5_IJSG_NSM_INS5_IJNSA_ILi8EEES1B_S1B_EEENS5_IJSB_SR_S1F_EEEEENSA_ILi64EEEEEEEENS5_IJNS4_13SM90_TMA_LOADES1M_EEENS5_IJNS4_14ComposedLayoutINS4_7SwizzleILi2ELi4ELi3EEENS4_18smem_ptr_flag_bitsILi4EEENSM_INS5_IJS1F_SG_EEENS5_IJSG_SB_EEEEEEENSM_INS5_IJNS5_IJSP_SB_EEENS5_IJSS_SB_S1B_EEEEEENS5_IJNS5_IJSS_SY_EEENS5_IJSX_SO_SY_EEEEEEEEEEENS5_IJNS4_9Copy_AtomIJNS4_17SM75_U32x4_LDSM_NENS_15integer_subbyteILi4ELb0EEEEEENS25_IJNS4_13UniversalCopyISJ_SJ_EESJ_EEEEEENS4_8identityES1N_S24_S2D_S2E_EENS_8epilogue10collective18CollectiveEpilogueINS2G_22Sm90TmaWarpSpecializedILi2ELi2ELi4ELb0ELb0EEEJSH_NS5_IJS1J_SN_EEENS_10bfloat16_tESL_SI_SL_NS2G_6fusion15FusionCallbacksINS2G_23Sm120TmaWarpSpecializedILi2ELi2ELi4ELb0ELb0EEENS2N_23LinCombBlockScaleFactorILi16ESI_fNS_13float_ue8m0_tENS_6layout8RowMajorES2M_fLNS_15FloatRoundStyleE2EEESH_S2L_JEEES1M_NS1O_IS1Q_NS1R_ILi16EEENSM_INS5_IJS1F_SN_EEENS5_IJSN_SB_EEEEEEENS4_17SM75_U32x2_LDSM_NENS4_14SM90_TMA_STOREENS1O_INS1P_ILi0ELi4ELi3EEES1S_S31_EENS4_39AutoVectorizingCopyWithAssumedAlignmentILi128EEENS25_IJNS4_17SM90_U32x2_STSM_NENS_6half_tEEEEvEEEvvEEEEvNT_6ParamsE)
        .other          _ZN7cutlass13device_kernelINS_4gemm6kernel13GemmUniversalIN4cute5tupleIJiiiiEEENS1_10collective13CollectiveMmaINS1_42MainloopSm120TmaWarpSpecializedBlockScaledILi4ELi3ENS5_IJNS4_1CILi1EEESB_SB_EEENS1_48KernelTmaWarpSpecializedPingpongBlockScaledSm120ILi3EEEEENS5_IJNSA_ILi128EEESG_SG_EEENS5_IJNS_12float_e2m1_tENS_13float_ue4m3_tEEEENS5_IJNS5_IJlSB_lEEENS4_6LayoutINS5_IJNS5_IJNS5_IJNSA_ILi32EEENSA_ILi4EEEEEEiEEENS5_IJNS5_IJNSA_ILi16EEESO_EEEiEEENS5_IJSB_iEEEEEENS5_IJST_NS5_IJNS5_IJNSA_ILi0EEESB_EEENSA_ILi512EEEEEENS5_IJSW_iEEEEEEEEEEESK_S13_NS4_8TiledMMAINS4_8MMA_AtomIJNS4_5SM12011BLOCKSCALED19SM120_16x8x64_TN_VSISI_SI_fSJ_Li16EEEEEENSM_INS5_IJNSA_ILi2EEES1B_SB_EEENS5_IJSB_S1B_SW_EEEEENS5_IJSG_NSM_INS5_IJNSA_ILi8EEES1B_S1B_EEENS5_IJSB_SR_S1F_EEEEENSA_ILi64EEEEEEEENS5_IJNS4_13SM90_TMA_LOADES1M_EEENS5_IJNS4_14ComposedLayoutINS4_7SwizzleILi2ELi4ELi3EEENS4_18smem_ptr_flag_bitsILi4EEENSM_INS5_IJS1F_SG_EEENS5_IJSG_SB_EEEEEEENSM_INS5_IJNS5_IJSP_SB_EEENS5_IJSS_SB_S1B_EEEEEENS5_IJNS5_IJSS_SY_EEENS5_IJSX_SO_SY_EEEEEEEEEEENS5_IJNS4_9Copy_AtomIJNS4_17SM75_U32x4_LDSM_NENS_15integer_subbyteILi4ELb0EEEEEENS25_IJNS4_13UniversalCopyISJ_SJ_EESJ_EEEEEENS4_8identityES1N_S24_S2D_S2E_EENS_8epilogue10collective18CollectiveEpilogueINS2G_22Sm90TmaWarpSpecializedILi2ELi2ELi4ELb0ELb0EEEJSH_NS5_IJS1J_SN_EEENS_10bfloat16_tESL_SI_SL_NS2G_6fusion15FusionCallbacksINS2G_23Sm120TmaWarpSpecializedILi2ELi2ELi4ELb0ELb0EEENS2N_23LinCombBlockScaleFactorILi16ESI_fNS_13float_ue8m0_tENS_6layout8RowMajorES2M_fLNS_15FloatRoundStyleE2EEESH_S2L_JEEES1M_NS1O_IS1Q_NS1R_ILi16EEENSM_INS5_IJS1F_SN_EEENS5_IJSN_SB_EEEEEEENS4_17SM75_U32x2_LDSM_NENS4_14SM90_TMA_STOREENS1O_INS1P_ILi0ELi4ELi3EEES1S_S31_EENS4_39AutoVectorizingCopyWithAssumedAlignmentILi128EEENS25_IJNS4_17SM90_U32x2_STSM_NENS_6half_tEEEEvEEEvvEEEEvNT_6ParamsE,@"STO_CUDA_ENTRY STV_DEFAULT"
_ZN7cutlass13device_kernelINS_4gemm6kernel13GemmUniversalIN4cute5tupleIJiiiiEEENS1_10collective13CollectiveMmaINS1_42MainloopSm120TmaWarpSpecializedBlockScaledILi4ELi3ENS5_IJNS4_1CILi1EEESB_SB_EEENS1_48KernelTmaWarpSpecializedPingpongBlockScaledSm120ILi3EEEEENS5_IJNSA_ILi128EEESG_SG_EEENS5_IJNS_12float_e2m1_tENS_13float_ue4m3_tEEEENS5_IJNS5_IJlSB_lEEENS4_6LayoutINS5_IJNS5_IJNS5_IJNSA_ILi32EEENSA_ILi4EEEEEEiEEENS5_IJNS5_IJNSA_ILi16EEESO_EEEiEEENS5_IJSB_iEEEEEENS5_IJST_NS5_IJNS5_IJNSA_ILi0EEESB_EEENSA_ILi512EEEEEENS5_IJSW_iEEEEEEEEEEESK_S13_NS4_8TiledMMAINS4_8MMA_AtomIJNS4_5SM12011BLOCKSCALED19SM120_16x8x64_TN_VSISI_SI_fSJ_Li16EEEEEENSM_INS5_IJNSA_ILi2EEES1B_SB_EEENS5_IJSB_S1B_SW_EEEEENS5_IJSG_NSM_INS5_IJNSA_ILi8EEES1B_S1B_EEENS5_IJSB_SR_S1F_EEEEENSA_ILi64EEEEEEEENS5_IJNS4_13SM90_TMA_LOADES1M_EEENS5_IJNS4_14ComposedLayoutINS4_7SwizzleILi2ELi4ELi3EEENS4_18smem_ptr_flag_bitsILi4EEENSM_INS5_IJS1F_SG_EEENS5_IJSG_SB_EEEEEEENSM_INS5_IJNS5_IJSP_SB_EEENS5_IJSS_SB_S1B_EEEEEENS5_IJNS5_IJSS_SY_EEENS5_IJSX_SO_SY_EEEEEEEEEEENS5_IJNS4_9Copy_AtomIJNS4_17SM75_U32x4_LDSM_NENS_15integer_subbyteILi4ELb0EEEEEENS25_IJNS4_13UniversalCopyISJ_SJ_EESJ_EEEEEENS4_8identityES1N_S24_S2D_S2E_EENS_8epilogue10collective18CollectiveEpilogueINS2G_22Sm90TmaWarpSpecializedILi2ELi2ELi4ELb0ELb0EEEJSH_NS5_IJS1J_SN_EEENS_10bfloat16_tESL_SI_SL_NS2G_6fusion15FusionCallbacksINS2G_23Sm120TmaWarpSpecializedILi2ELi2ELi4ELb0ELb0EEENS2N_23LinCombBlockScaleFactorILi16ESI_fNS_13float_ue8m0_tENS_6layout8RowMajorES2M_fLNS_15FloatRoundStyleE2EEESH_S2L_JEEES1M_NS1O_IS1Q_NS1R_ILi16EEENSM_INS5_IJS1F_SN_EEENS5_IJSN_SB_EEEEEEENS4_17SM75_U32x2_LDSM_NENS4_14SM90_TMA_STOREENS1O_INS1P_ILi0ELi4ELi3EEES1S_S31_EENS4_39AutoVectorizingCopyWithAssumedAlignmentILi128EEENS25_IJNS4_17SM90_U32x2_STSM_NENS_6half_tEEEEvEEEvvEEEEvNT_6ParamsE:
[----:B------:R-:W0:Y:S01]  /*0000*/  LDC R1, c[0x0][0x37c] ;  /* 0x0000df00ff017b82 */ /* 0x000e220000000800 */
[----:B------:R-:W-:Y:S01]  /*0010*/  MOV R0, 0x8 ;  /* 0x0000000800007802 */ /* 0x000fe20000000f00 */
[----:B------:R-:W1:Y:S01]  /*0020*/  LDCU.64 UR4, c[0x4][0x70] ;  /* 0x01000e00ff0477ac */ /* 0x000e620008000a00 */
[----:B------:R-:W-:Y:S02]  /*0030*/  HFMA2 R13, -RZ, RZ, 0, 0 ;  /* 0x00000000ff0d7431 */ /* 0x000fe400000001ff */
[----:B------:R-:W-:-:S03]  /*0040*/  IMAD.MOV.U32 R8, RZ, RZ, 0x16c ;  /* 0x0000016cff087424 */ /* 0x000fc600078e00ff */
[----:B------:R2:W3:Y:S01]  /*0050*/  LDC.64 R2, c[0x4][R0] ;  /* 0x0100000000027b82 */ /* 0x0004e20000000a00 */
[----:B------:R-:W4:Y:S01]  /*0060*/  LDCU.64 UR6, c[0x4][0x78] ;  /* 0x01000f00ff0677ac */ /* 0x000f220008000a00 */
[----:B------:R-:W-:Y:S01]  /*0070*/  IMAD.MOV.U32 R12, RZ, RZ, 0x1 ;  /* 0x00000001ff0c7424 */ /* 0x000fe200078e00ff */
[----:B------:R-:W5:Y:S01]  /*0080*/  LDCU.64 UR8, c[0x4][0x10] ;  /* 0x01000200ff0877ac */ /* 0x000f620008000a00 */
[----:B-1----:R-:W-:Y:S02]  /*0090*/  IMAD.U32 R4, RZ, RZ, UR4 ;  /* 0x00000004ff047e24 */ /* 0x002fe4000f8e00ff */
[----:B------:R-:W-:Y:S01]  /*00a0*/  IMAD.U32 R5, RZ, RZ, UR5 ;  /* 0x00000005ff057e24 */ /* 0x000fe2000f8e00ff */
[----:B----4-:R-:W-:Y:S01]  /*00b0*/  MOV R6, UR6 ;  /* 0x0000000600067c02 */ /* 0x010fe20008000f00 */
[----:B------:R-:W-:Y:S02]  /*00c0*/  IMAD.U32 R7, RZ, RZ, UR7 ;  /* 0x00000007ff077e24 */ /* 0x000fe4000f8e00ff */
[----:B-----5:R-:W-:Y:S01]  /*00d0*/  IMAD.U32 R10, RZ, RZ, UR8 ;  /* 0x00000008ff0a7e24 */ /* 0x020fe2000f8e00ff */
[----:B--2---:R-:W-:-:S07]  /*00e0*/  MOV R11, UR9 ;  /* 0x00000009000b7c02 */ /* 0x004fce0008000f00 */
[----:B------:R-:W-:-:S07]  /*00f0*/  LEPC R20, `(.L_x_0) ;  /* 0x000000001014794e */ /* 0x000fce0000000000 */
[----:B0--3--:R-:W-:Y:S05]  /*0100*/  CALL.ABS.NOINC R2 ;  /* 0x0000000002007343 */ /* 0x009fea0003c00000 */
.L_x_0:
[----:B------:R-:W-:Y:S01]  /*0110*/  MOV R0, 0x0 ;  /* 0x0000000000007802 */ /* 0x000fe20000000f00 */
[----:B------:R-:W0:Y:S01]  /*0120*/  LDCU.64 UR4, c[0x4][0x80] ;  /* 0x01001000ff0477ac */ /* 0x000e220008000a00 */
[----:B------:R-:W-:Y:S02]  /*0130*/  CS2R R6, SRZ ;  /* 0x0000000000067805 */ /* 0x000fe4000001ff00 */
[----:B------:R1:W2:Y:S01]  /*0140*/  LDC.64 R2, c[0x4][R0] ;  /* 0x0100000000027b82 */ /* 0x0002a20000000a00 */
[----:B0-----:R-:W-:Y:S01]  /*0150*/  IMAD.U32 R4, RZ, RZ, UR4 ;  /* 0x00000004ff047e24 */ /* 0x001fe2000f8e00ff */
[----:B-1----:R-:W-:-:S07]  /*0160*/  MOV R5, UR5 ;  /* 0x0000000500057c02 */ /* 0x002fce0008000f00 */
[----:B------:R-:W-:-:S07]  /*0170*/  LEPC R20, `(.L_x_1) ;  /* 0x000000001014794e */ /* 0x000fce0000000000 */
[----:B--2---:R-:W-:Y:S05]  /*0180*/  CALL.ABS.NOINC R2 ;  /* 0x0000000002007343 */ /* 0x004fea0003c00000 */
.L_x_1:
[----:B------:R-:W-:Y:S05]  /*0190*/  BPT.TRAP 0x1 ;  /* 0x000000040000795c */ /* 0x000fea0000300000 */
[----:B------:R-:W-:Y:S05]  /*01a0*/  EXIT ;  /* 0x000000000000794d */ /* 0x000fea0003800000 */
.L_x_2:
[----:B------:R-:W-:-:S00]  /*01b0*/  BRA `(.L_x_2) ;  /* 0xfffffffc00fc7947 */ /* 0x000fc0000383ffff */
[----:B------:R-:W-:-:S00]  /*01c0*/  NOP ;  /* 0x0000000000007918 */ /* 0x000fc00000000000 */
        /* <DEDUP_REMOVED lines=11> */
.L_x_3:


//--------------------- .nv.global.init           --------------------------
	.section	.nv.global.init,"aw",@progbits
.nv.global.init:
	.type		$str$19,@object
	.size		$str$19,($str$20 - $str$19)
$str$19:
        /*0000*/ 	.byte	0x2f, 0x74, 0x6d, 0x70, 0x2f, 0x63, 0x75, 0x74, 0x6c, 0x61, 0x73, 0x73, 0x5f, 0x73, 0x77, 0x65
        /*0010*/ 	.byte	0x65, 0x70, 0x5f, 0x73, 0x72, 0x63, 0x2f, 0x69, 0x6e, 0x63, 0x6c, 0x75, 0x64, 0x65, 0x2f, 0x63
        /*0020*/ 	.byte	0x75, 0x74, 0x6c, 0x61, 0x73, 0x73, 0x2f, 0x67, 0x65, 0x6d, 0x6d, 0x2f, 0x6b, 0x65, 0x72, 0x6e
        /*0030*/ 	.byte	0x65, 0x6c, 0x2f, 0x73, 0x6d, 0x39, 0x30, 0x5f, 0x67, 0x65, 0x6d, 0x6d, 0x5f, 0x74, 0x6d, 0x61
        /*0040*/ 	.byte	0x5f, 0x77, 0x61, 0x72, 0x70, 0x73, 0x70, 0x65, 0x63, 0x69, 0x61, 0x6c, 0x69, 0x7a, 0x65, 0x64
        /*0050*/ 	.byte	0x5f, 0x70, 0x69, 0x6e, 0x67, 0x70, 0x6f, 0x6e, 0x67, 0x2e, 0x68, 0x70, 0x70, 0x00
	.type		$str$20,@object
	.size		$str$20,($str$18 - $str$20)
$str$20:
        /*005e*/ 	.byte	0x45, 0x52, 0x52, 0x4f, 0x52, 0x20, 0x3a, 0x20, 0x41, 0x72, 0x63, 0x68, 0x20, 0x63, 0x6f, 0x6e
        /*006e*/ 	.byte	0x64, 0x69, 0x74, 0x69, 0x6f, 0x6e, 0x61, 0x6c, 0x20, 0x4d, 0x4d, 0x41, 0x20, 0x69, 0x6e, 0x73
        /*007e*/ 	.byte	0x74, 0x72, 0x75, 0x63, 0x74, 0x69, 0x6f, 0x6e, 0x20, 0x75, 0x73, 0x65, 0x64, 0x20, 0x77, 0x69
        /*008e*/ 	.byte	0x74, 0x68, 0x6f, 0x75, 0x74, 0x20, 0x74, 0x61, 0x72, 0x67, 0x65, 0x74, 0x69, 0x6e, 0x67, 0x20
        /*009e*/ 	.byte	0x61, 0x70, 0x70, 0x72, 0x6f, 0x70, 0x72, 0x69, 0x61, 0x74, 0x65, 0x20, 0x63, 0x6f, 0x6d, 0x70
        /*00ae*/ 	.byte	0x75, 0x74, 0x65, 0x20, 0x63, 0x61, 0x70, 0x61, 0x62, 0x69, 0x6c, 0x69, 0x74, 0x79, 0x2e, 0x20
        /*00be*/ 	.byte	0x41, 0x62, 0x6f, 0x72, 0x74, 0x69, 0x6e, 0x67, 0x2e, 0x0a, 0x00
	.type		$str$18,@object
	.size		$str$18,(__unnamed_1 - $str$18)
$str$18:
        /*00c9*/ 	.byte	0x30, 0x20, 0x26, 0x26, 0x20, 0x22, 0x45, 0x52, 0x52, 0x4f, 0x52, 0x20, 0x3a, 0x20, 0x41, 0x72
        /*00d9*/ 	.byte	0x63, 0x68, 0x20, 0x63, 0x6f, 0x6e, 0x64, 0x69, 0x74, 0x69, 0x6f, 0x6e, 0x61, 0x6c, 0x20, 0x4d
        /*00e9*/ 	.byte	0x4d, 0x41, 0x20, 0x69, 0x6e, 0x73, 0x74, 0x72, 0x75, 0x63, 0x74, 0x69, 0x6f, 0x6e, 0x20, 0x75
        /*00f9*/ 	.byte	0x73, 0x65, 0x64, 0x20, 0x77, 0x69, 0x74, 0x68, 0x6f, 0x75, 0x74, 0x20, 0x74, 0x61, 0x72, 0x67
        /*0109*/ 	.byte	0x65, 0x74, 0x69, 0x6e, 0x67, 0x20, 0x61, 0x70, 0x70, 0x72, 0x6f, 0x70, 0x72, 0x69, 0x61, 0x74
        /*0119*/ 	.byte	0x65, 0x20, 0x63, 0x6f, 0x6d, 0x70, 0x75, 0x74, 0x65, 0x20, 0x63, 0x61, 0x70, 0x61, 0x62, 0x69
        /*0129*/ 	.byte	0x6c, 0x69, 0x74, 0x79, 0x2e, 0x20, 0x41, 0x62, 0x6f, 0x72, 0x74, 0x69, 0x6e, 0x67, 0x2e, 0x5c
        /*0139*/ 	.byte	0x6e, 0x22, 0x00
	.type		__unnamed_1,@object
	.size		__unnamed_1,(.L_0 - __unnamed_1)
__unnamed_1:
        /*013c*/ 	.byte	0x76, 0x6f, 0x69, 0x64, 0x20, 0x63, 0x75, 0x74, 0x6c, 0x61, 0x73, 0x73, 0x3a, 0x3a, 0x67, 0x65
        /* <DEDUP_REMOVED lines=323> */
        /*157c*/ 	.byte	0x00
.L_0:


//--------------------- .nv.shared.reserved.0     --------------------------
	.section	.nv.shared.reserved.0,"aw",@nobits
	.weak		__nv_reservedSMEM_offset_0_alias
	.size		__nv_reservedSMEM_offset_0_alias, 0, 64
	.other		__nv_reservedSMEM_offset_0_alias,@"STO_CUDA_RESERVED_SHARED STV_DEFAULT"
__nv_reservedSMEM_offset_0_alias:
	.zero		0
	.zero		64


//--------------------- .nv.global                --------------------------
	.section	.nv.global,"aw",@nobits
.nv.global:
	.type		_ZN34_INTERNAL_8aee29c5_4_k_cu_stride_A4cute1_E,@object
	.size		_ZN34_INTERNAL_8aee29c5_4_k_cu_stride_A4cute1_E,(_ZN34_INTERNAL_8aee29c5_4_k_cu_stride_A4cuda3std3__45__cpo6cbeginE - _ZN34_INTERNAL_8aee29c5_4_k_cu_stride_A4cute1_E)
_ZN34_INTERNAL_8aee29c5_4_k_cu_stride_A4cute1_E:
	.zero		1
	.type		_ZN34_INTERNAL_8aee29c5_4_k_cu_stride_A4cuda3std3__45__cpo6cbeginE,@object
	.size		_ZN34_INTERNAL_8aee29c5_4_k_cu_stride_A4cuda3std3__45__cpo6cbeginE,(_ZN34_INTERNAL_8aee29c5_4_k_cu_stride_A4cuda3std3__48in_placeE - _ZN34_INTERNAL_8aee29c5_4_k_cu_stride_A4cuda3std3__45__cpo6cbeginE)
_ZN34_INTERNAL_8aee29c5_4_k_cu_stride_A4cuda3std3__45__cpo6cbeginE:
	.zero		1
	.type		_ZN34_INTERNAL_8aee29c5_4_k_cu_stride_A4cuda3std3__48in_placeE,@object
	.size		_ZN34_INTERNAL_8aee29c5_4_k_cu_stride_A4cuda3std3__48in_placeE,(_ZN34_INTERNAL_8aee29c5_4_k_cu_stride_A4cuda3std6ranges3__45__cpo9iter_moveE - _ZN34_INTERNAL_8aee29c5_4_k_cu_stride_A4cuda3std3__48in_placeE)
_ZN34_INTERNAL_8aee29c5_4_k_cu_stride_A4cuda3std3__48in_placeE:
	.zero		1
	.type		_ZN34_INTERNAL_8aee29c5_4_k_cu_stride_A4cuda3std6ranges3__45__cpo9iter_moveE,@object
	.size		_ZN34_INTERNAL_8aee29c5_4_k_cu_stride_A4cuda3std6ranges3__45__cpo9iter_moveE,(_ZN34_INTERNAL_8aee29c5_4_k_cu_stride_A4cuda3std3__45__cpo5beginE - _ZN34_INTERNAL_8aee29c5_4_k_cu_stride_A4cuda3std6ranges3__45__cpo9iter_moveE)
_ZN34_INTERNAL_8aee29c5_4_k_cu_stride_A4cuda3std6ranges3__45__cpo9iter_moveE:
	.zero		1
	.type		_ZN34_INTERNAL_8aee29c5_4_k_cu_stride_A4cuda3std3__45__cpo5beginE,@object
	.size		_ZN34_INTERNAL_8aee29c5_4_k_cu_stride_A4cuda3std3__45__cpo5beginE,(_ZN34_INTERNAL_8aee29c5_4_k_cu_stride_A4cuda3std3__436_GLOBAL__N__8aee29c5_4_k_cu_stride_A6ignoreE - _ZN34_INTERNAL_8aee29c5_4_k_cu_stride_A4cuda3std3__45__cpo5beginE)
_ZN34_INTERNAL_8aee29c5_4_k_cu_stride_A4cuda3std3__45__cpo5beginE:
	.zero		1
	.type		_ZN34_INTERNAL_8aee29c5_4_k_cu_stride_A4cuda3std3__436_GLOBAL__N__8aee29c5_4_k_cu_stride_A6ignoreE,@object
	.size		_ZN34_INTERNAL_8aee29c5_4_k_cu_stride_A4cuda3std3__436_GLOBAL__N__8aee29c5_4_k_cu_stride_A6ignoreE,(_ZN34_INTERNAL_8aee29c5_4_k_cu_stride_A4cute7productE - _ZN34_INTERNAL_8aee29c5_4_k_cu_stride_A4cuda3std3__436_GLOBAL__N__8aee29c5_4_k_cu_stride_A6ignoreE)
_ZN34_INTERNAL_8aee29c5_4_k_cu_stride_A4cuda3std3__436_GLOBAL__N__8aee29c5_4_k_cu_stride_A6ignoreE:
	.zero		1
	.type		_ZN34_INTERNAL_8aee29c5_4_k_cu_stride_A4cute7productE,@object
	.size		_ZN34_INTERNAL_8aee29c5_4_k_cu_stride_A4cute7productE,(_ZN34_INTERNAL_8aee29c5_4_k_cu_stride_A4cuda3std3__45__cpo3endE - _ZN34_INTERNAL_8aee29c5_4_k_cu_stride_A4cute7productE)
_ZN34_INTERNAL_8aee29c5_4_k_cu_stride_A4cute7productE:
	.zero		1
	.type		_ZN34_INTERNAL_8aee29c5_4_k_cu_stride_A4cuda3std3__45__cpo3endE,@object
	.size		_ZN34_INTERNAL_8aee29c5_4_k_cu_stride_A4cuda3std3__45__cpo3endE,(_ZN34_INTERNAL_8aee29c5_4_k_cu_stride_A4cuda3std3__419piecewise_constructE - _ZN34_INTERNAL_8aee29c5_4_k_cu_stride_A4cuda3std3__45__cpo3endE)
_ZN34_INTERNAL_8aee29c5_4_k_cu_stride_A4cuda3std3__45__cpo3endE:
	.zero		1
	.type		_ZN34_INTERNAL_8aee29c5_4_k_cu_stride_A4cuda3std3__419piecewise_constructE,@object
	.size		_ZN34_INTERNAL_8aee29c5_4_k_cu_stride_A4cuda3std3__419piecewise_constructE,(_ZN34_INTERNAL_8aee29c5_4_k_cu_stride_A4cuda3std3__45__cpo4cendE - _ZN34_INTERNAL_8aee29c5_4_k_cu_stride_A4cuda3std3__419piecewise_constructE)
_ZN34_INTERNAL_8aee29c5_4_k_cu_stride_A4cuda3std3__419piecewise_constructE:
	.zero		1
	.type		_ZN34_INTERNAL_8aee29c5_4_k_cu_stride_A4cuda3std3__45__cpo4cendE,@object
	.size		_ZN34_INTERNAL_8aee29c5_4_k_cu_stride_A4cuda3std3__45__cpo4cendE,(_ZN34_INTERNAL_8aee29c5_4_k_cu_stride_A4cuda3std6ranges3__45__cpo4swapE - _ZN34_INTERNAL_8aee29c5_4_k_cu_stride_A4cuda3std3__45__cpo4cendE)
_ZN34_INTERNAL_8aee29c5_4_k_cu_stride_A4cuda3std3__45__cpo4cendE:
	.zero		1
	.type		_ZN34_INTERNAL_8aee29c5_4_k_cu_stride_A4cuda3std6ranges3__45__cpo4swapE,@object
	.size		_ZN34_INTERNAL_8aee29c5_4_k_cu_stride_A4cuda3std6ranges3__45__cpo4swapE,(.L_8 - _ZN34_INTERNAL_8aee29c5_4_k_cu_stride_A4cuda3std6ranges3__45__cpo4swapE)
_ZN34_INTERNAL_8aee29c5_4_k_cu_stride_A4cuda3std6ranges3__45__cpo4swapE:
	.zero		1
.L_8:


//--------------------- .nv.constant0._ZN7cutlass13device_kernelINS_4gemm6kernel13GemmUniversalIN4cute5tupleIJiiiiEEENS1_10collective13CollectiveMmaINS1_42MainloopSm120TmaWarpSpecializedBlockScaledILi4ELi3ENS5_IJNS4_1CILi1EEESB_SB_EEENS1_48KernelTmaWarpSpecializedPingpongBlockScaledSm120ILi3EEEEENS5_IJNSA_ILi128EEESG_SG_EEENS5_IJNS_12float_e2m1_tENS_13float_ue4m3_tEEEENS5_IJNS5_IJlSB_lEEENS4_6LayoutINS5_IJNS5_IJNS5_IJNSA_ILi32EEENSA_ILi4EEEEEEiEEENS5_IJNS5_IJNSA_ILi16EEESO_EEEiEEENS5_IJSB_iEEEEEENS5_IJST_NS5_IJNS5_IJNSA_ILi0EEESB_EEENSA_ILi512EEEEEENS5_IJSW_iEEEEEEEEEEESK_S13_NS4_8TiledMMAINS4_8MMA_AtomIJNS4_5SM12011BLOCKSCALED19SM120_16x8x64_TN_VSISI_SI_fSJ_Li16EEEEEENSM_INS5_IJNSA_ILi2EEES1B_SB_EEENS5_IJSB_S1B_SW_EEEEENS5_IJSG_NSM_INS5_IJNSA_ILi8EEES1B_S1B_EEENS5_IJSB_SR_S1F_EEEEENSA_ILi64EEEEEEEENS5_IJNS4_13SM90_TMA_LOADES1M_EEENS5_IJNS4_14ComposedLayoutINS4_7SwizzleILi2ELi4ELi3EEENS4_18smem_ptr_flag_bitsILi4EEENSM_INS5_IJS1F_SG_EEENS5_IJSG_SB_EEEEEEENSM_INS5_IJNS5_IJSP_SB_EEENS5_IJSS_SB_S1B_EEEEEENS5_IJNS5_IJSS_SY_EEENS5_IJSX_SO_SY_EEEEEEEEEEENS5_IJNS4_9Copy_AtomIJNS4_17SM75_U32x4_LDSM_NENS_15integer_subbyteILi4ELb0EEEEEENS25_IJNS4_13UniversalCopyISJ_SJ_EESJ_EEEEEENS4_8identityES1N_S24_S2D_S2E_EENS_8epilogue10collective18CollectiveEpilogueINS2G_22Sm90TmaWarpSpecializedILi2ELi2ELi4ELb0ELb0EEEJSH_NS5_IJS1J_SN_EEENS_10bfloat16_tESL_SI_SL_NS2G_6fusion15FusionCallbacksINS2G_23Sm120TmaWarpSpecializedILi2ELi2ELi4ELb0ELb0EEENS2N_23LinCombBlockScaleFactorILi16ESI_fNS_13float_ue8m0_tENS_6layout8RowMajorES2M_fLNS_15FloatRoundStyleE2EEESH_S2L_JEEES1M_NS1O_IS1Q_NS1R_ILi16EEENSM_INS5_IJS1F_SN_EEENS5_IJSN_SB_EEEEEEENS4_17SM75_U32x2_LDSM_NENS4_14SM90_TMA_STOREENS1O_INS1P_ILi0ELi4ELi3EEES1S_S31_EENS4_39AutoVectorizingCopyWithAssumedAlignmentILi128EEENS25_IJNS4_17SM90_U32x2_STSM_NENS_6half_tEEEEvEEEvvEEEEvNT_6ParamsE --------------------------
	.section	.nv.constant0._ZN7cutlass13device_kernelINS_4gemm6kernel13GemmUniversalIN4cute5tupleIJiiiiEEENS1_10collective13CollectiveMmaINS1_42MainloopSm120TmaWarpSpecializedBlockScaledILi4ELi3ENS5_IJNS4_1CILi1EEESB_SB_EEENS1_48KernelTmaWarpSpecializedPingpongBlockScaledSm120ILi3EEEEENS5_IJNSA_ILi128EEESG_SG_EEENS5_IJNS_12float_e2m1_tENS_13float_ue4m3_tEEEENS5_IJNS5_IJlSB_lEEENS4_6LayoutINS5_IJNS5_IJNS5_IJNSA_ILi32EEENSA_ILi4EEEEEEiEEENS5_IJNS5_IJNSA_ILi16EEESO_EEEiEEENS5_IJSB_iEEEEEENS5_IJST_NS5_IJNS5_IJNSA_ILi0EEESB_EEENSA_ILi512EEEEEENS5_IJSW_iEEEEEEEEEEESK_S13_NS4_8TiledMMAINS4_8MMA_AtomIJNS4_5SM12011BLOCKSCALED19SM120_16x8x64_TN_VSISI_SI_fSJ_Li16EEEEEENSM_INS5_IJNSA_ILi2EEES1B_SB_EEENS5_IJSB_S1B_SW_EEEEENS5_IJSG_NSM_INS5_IJNSA_ILi8EEES1B_S1B_EEENS5_IJSB_SR_S1F_EEEEENSA_ILi64EEEEEEEENS5_IJNS4_13SM90_TMA_LOADES1M_EEENS5_IJNS4_14ComposedLayoutINS4_7SwizzleILi2ELi4ELi3EEENS4_18smem_ptr_flag_bitsILi4EEENSM_INS5_IJS1F_SG_EEENS5_IJSG_SB_EEEEEEENSM_INS5_IJNS5_IJSP_SB_EEENS5_IJSS_SB_S1B_EEEEEENS5_IJNS5_IJSS_SY_EEENS5_IJSX_SO_SY_EEEEEEEEEEENS5_IJNS4_9Copy_AtomIJNS4_17SM75_U32x4_LDSM_NENS_15integer_subbyteILi4ELb0EEEEEENS25_IJNS4_13UniversalCopyISJ_SJ_EESJ_EEEEEENS4_8identityES1N_S24_S2D_S2E_EENS_8epilogue10collective18CollectiveEpilogueINS2G_22Sm90TmaWarpSpecializedILi2ELi2ELi4ELb0ELb0EEEJSH_NS5_IJS1J_SN_EEENS_10bfloat16_tESL_SI_SL_NS2G_6fusion15FusionCallbacksINS2G_23Sm120TmaWarpSpecializedILi2ELi2ELi4ELb0ELb0EEENS2N_23LinCombBlockScaleFactorILi16ESI_fNS_13float_ue8m0_tENS_6layout8RowMajorES2M_fLNS_15FloatRoundStyleE2EEESH_S2L_JEEES1M_NS1O_IS1Q_NS1R_ILi16EEENSM_INS5_IJS1F_SN_EEENS5_IJSN_SB_EEEEEEENS4_17SM75_U32x2_LDSM_NENS4_14SM90_TMA_STOREENS1O_INS1P_ILi0ELi4ELi3EEES1S_S31_EENS4_39AutoVectorizingCopyWithAssumedAlignmentILi128EEENS25_IJNS4_17SM90_U32x2_STSM_NENS_6half_tEEEEvEEEvvEEEEvNT_6ParamsE,"a",@progbits
	.sectionflags	@""
	.align	4
.nv.constant0._ZN7cutlass13device_kernelINS_4gemm6kernel13GemmUniversalIN4cute5tupleIJiiiiEEENS1_10collective13CollectiveMmaINS1_42MainloopSm120TmaWarpSpecializedBlockScaledILi4ELi3ENS5_IJNS4_1CILi1EEESB_SB_EEENS1_48KernelTmaWarpSpecializedPingpongBlockScaledSm120ILi3EEEEENS5_IJNSA_ILi128EEESG_SG_EEENS5_IJNS_12float_e2m1_tENS_13float_ue4m3_tEEEENS5_IJNS5_IJlSB_lEEENS4_6LayoutINS5_IJNS5_IJNS5_IJNSA_ILi32EEENSA_ILi4EEEEEEiEEENS5_IJNS5_IJNSA_ILi16EEESO_EEEiEEENS5_IJSB_iEEEEEENS5_IJST_NS5_IJNS5_IJNSA_ILi0EEESB_EEENSA_ILi512EEEEEENS5_IJSW_iEEEEEEEEEEESK_S13_NS4_8TiledMMAINS4_8MMA_AtomIJNS4_5SM12011BLOCKSCALED19SM120_16x8x64_TN_VSISI_SI_fSJ_Li16EEEEEENSM_INS5_IJNSA_ILi2EEES1B_SB_EEENS5_IJSB_S1B_SW_EEEEENS5_IJSG_NSM_INS5_IJNSA_ILi8EEES1B_S1B_EEENS5_IJSB_SR_S1F_EEEEENSA_ILi64EEEEEEEENS5_IJNS4_13SM90_TMA_LOADES1M_EEENS5_IJNS4_14ComposedLayoutINS4_7SwizzleILi2ELi4ELi3EEENS4_18smem_ptr_flag_bitsILi4EEENSM_INS5_IJS1F_SG_EEENS5_IJSG_SB_EEEEEEENSM_INS5_IJNS5_IJSP_SB_EEENS5_IJSS_SB_S1B_EEEEEENS5_IJNS5_IJSS_SY_EEENS5_IJSX_SO_SY_EEEEEEEEEEENS5_IJNS4_9Copy_AtomIJNS4_17SM75_U32x4_LDSM_NENS_15integer_subbyteILi4ELb0EEEEEENS25_IJNS4_13UniversalCopyISJ_SJ_EESJ_EEEEEENS4_8identityES1N_S24_S2D_S2E_EENS_8epilogue10collective18CollectiveEpilogueINS2G_22Sm90TmaWarpSpecializedILi2ELi2ELi4ELb0ELb0EEEJSH_NS5_IJS1J_SN_EEENS_10bfloat16_tESL_SI_SL_NS2G_6fusion15FusionCallbacksINS2G_23Sm120TmaWarpSpecializedILi2ELi2ELi4ELb0ELb0EEENS2N_23LinCombBlockScaleFactorILi16ESI_fNS_13float_ue8m0_tENS_6layout8RowMajorES2M_fLNS_15FloatRoundStyleE2EEESH_S2L_JEEES1M_NS1O_IS1Q_NS1R_ILi16EEENSM_INS5_IJS1F_SN_EEENS5_IJSN_SB_EEEEEEENS4_17SM75_U32x2_LDSM_NENS4_14SM90_TMA_STOREENS1O_INS1P_ILi0ELi4ELi3EEES1S_S31_EENS4_39AutoVectorizingCopyWithAssumedAlignmentILi128EEENS25_IJNS4_17SM90_U32x2_STSM_NENS_6half_tEEEEvEEEvvEEEEvNT_6ParamsE:
	.zero		3072


//--------------------- SYMBOLS --------------------------

	.type		.nv.reservedSmem.offset0,@object
	.size		.nv.reservedSmem.offset0,0x4
	.type		vprintf,@function
	.type		__assertfail,@function
